//
// Generated by NVIDIA NVVM Compiler
//
// Compiler Build ID: CL-36424714
// Cuda compilation tools, release 13.0, V13.0.88
// Based on NVVM 20.0.0
//

.version 9.0
.target sm_100
.address_size 64

	// .globl	default_function_kernel_2

.visible .entry default_function_kernel_2(
	.param .u64 .ptr .align 1 default_function_kernel_2_param_0,
	.param .u64 .ptr .align 1 default_function_kernel_2_param_1
)
.maxntid 2
{
	.reg .b32 	%r<5>;
	.reg .b32 	%f<3>;
	.reg .b64 	%rd<8>;

	ld.param.u64 	%rd1, [default_function_kernel_2_param_0];
	ld.param.u64 	%rd2, [default_function_kernel_2_param_1];
	cvta.to.global.u64 	%rd3, %rd1;
	cvta.to.global.u64 	%rd4, %rd2;
	mov.u32 	%r1, %ctaid.x;
	shl.b32 	%r2, %r1, 1;
	mov.u32 	%r3, %tid.x;
	or.b32  	%r4, %r2, %r3;
	mul.wide.u32 	%rd5, %r4, 4;
	add.s64 	%rd6, %rd4, %rd5;
	ld.global.nc.f32 	%f1, [%rd6];
	sin.approx.f32 	%f2, %f1;
	add.s64 	%rd7, %rd3, %rd5;
	st.global.f32 	[%rd7], %f2;
	ret;

}
	// .globl	default_function_kernel
.visible .entry default_function_kernel(
	.param .u64 .ptr .align 1 default_function_kernel_param_0,
	.param .u64 .ptr .align 1 default_function_kernel_param_1,
	.param .u64 .ptr .align 1 default_function_kernel_param_2
)
.maxntid 4
{
	.reg .b32 	%r<5>;
	.reg .b32 	%f<4>;
	.reg .b64 	%rd<11>;

	ld.param.u64 	%rd1, [default_function_kernel_param_0];
	ld.param.u64 	%rd2, [default_function_kernel_param_1];
	ld.param.u64 	%rd3, [default_function_kernel_param_2];
	cvta.to.global.u64 	%rd4, %rd1;
	cvta.to.global.u64 	%rd5, %rd3;
	cvta.to.global.u64 	%rd6, %rd2;
	mov.u32 	%r1, %ctaid.x;
	shl.b32 	%r2, %r1, 2;
	mov.u32 	%r3, %tid.x;
	or.b32  	%r4, %r2, %r3;
	mul.wide.u32 	%rd7, %r4, 4;
	add.s64 	%rd8, %rd6, %rd7;
	ld.global.nc.f32 	%f1, [%rd8];
	add.s64 	%rd9, %rd5, %rd7;
	ld.global.nc.f32 	%f2, [%rd9];
	sub.f32 	%f3, %f1, %f2;
	add.s64 	%rd10, %rd4, %rd7;
	st.global.f32 	[%rd10], %f3;
	ret;

}
	// .globl	default_function_kernel_1
.visible .entry default_function_kernel_1(
	.param .u64 .ptr .align 1 default_function_kernel_1_param_0,
	.param .u64 .ptr .align 1 default_function_kernel_1_param_1
)
.maxntid 16
{
	.reg .b32 	%r<5>;
	.reg .b32 	%f<3>;
	.reg .b64 	%rd<8>;

	ld.param.u64 	%rd1, [default_function_kernel_1_param_0];
	ld.param.u64 	%rd2, [default_function_kernel_1_param_1];
	cvta.to.global.u64 	%rd3, %rd1;
	cvta.to.global.u64 	%rd4, %rd2;
	mov.u32 	%r1, %ctaid.x;
	shl.b32 	%r2, %r1, 4;
	mov.u32 	%r3, %tid.x;
	or.b32  	%r4, %r2, %r3;
	mul.wide.u32 	%rd5, %r4, 4;
	add.s64 	%rd6, %rd4, %rd5;
	ld.global.nc.f32 	%f1, [%rd6];
	abs.f32 	%f2, %f1;
	add.s64 	%rd7, %rd3, %rd5;
	st.global.f32 	[%rd7], %f2;
	ret;

}


// ===== COMPILED SASS (sm_100) =====

	.target	sm_100

	.elftype	@"ET_EXEC"


//--------------------- .note.nv.tkinfo           --------------------------
	.section	.note.nv.tkinfo,"",@"SHT_NOTE"
	.sectionflags	@"SHF_NOTE_NV_TKINFO"
	.tkinfo
        /*0018*/ 	.word	0x00000002
        /*0030*/ 	.string	""
        /*0030*/ 	.string	"ptxas"
        /*0030*/ 	.string	"Cuda compilation tools, release 13.0, V13.0.88"
        /*0030*/ 	.string	"Build cuda_13.0.r13.0/compiler.36424714_0"
        /*0030*/ 	.string	"-arch sm_100 -m 64 "



//--------------------- .note.nv.cuinfo           --------------------------
	.section	.note.nv.cuinfo,"",@"SHT_NOTE"
	.sectionflags	@"SHF_NOTE_NV_CUINFO"
        /*0018*/ 	.short	0x0002
        /*001a*/ 	.short	0x0064
        /*001c*/ 	.short	0x0082
	.zero		2


//--------------------- .nv.info                  --------------------------
	.section	.nv.info,"",@"SHT_CUDA_INFO"
	.align	4


	//----- nvinfo : EIATTR_REGCOUNT
	.align		4
        /*0000*/ 	.byte	0x04, 0x2f
        /*0002*/ 	.short	(.L_1 - .L_0)
	.align		4
.L_0:
        /*0004*/ 	.word	index@(default_function_kernel_2)
        /*0008*/ 	.word	0x0000000c


	//----- nvinfo : EIATTR_FRAME_SIZE
	.align		4
.L_1:
        /*000c*/ 	.byte	0x04, 0x11
        /*000e*/ 	.short	(.L_3 - .L_2)
	.align		4
.L_2:
        /*0010*/ 	.word	index@(default_function_kernel_2)
        /*0014*/ 	.word	0x00000000


	//----- nvinfo : EIATTR_REGCOUNT
	.align		4
.L_3:
        /*0018*/ 	.byte	0x04, 0x2f
        /*001a*/ 	.short	(.L_5 - .L_4)
	.align		4
.L_4:
        /*001c*/ 	.word	index@(default_function_kernel)
        /*0020*/ 	.word	0x0000000c


	//----- nvinfo : EIATTR_FRAME_SIZE
	.align		4
.L_5:
        /*0024*/ 	.byte	0x04, 0x11
        /*0026*/ 	.short	(.L_7 - .L_6)
	.align		4
.L_6:
        /*0028*/ 	.word	index@(default_function_kernel)
        /*002c*/ 	.word	0x00000000


	//----- nvinfo : EIATTR_REGCOUNT
	.align		4
.L_7:
        /*0030*/ 	.byte	0x04, 0x2f
        /*0032*/ 	.short	(.L_9 - .L_8)
	.align		4
.L_8:
        /*0034*/ 	.word	index@(default_function_kernel_1)
        /*0038*/ 	.word	0x0000000a


	//----- nvinfo : EIATTR_FRAME_SIZE
	.align		4
.L_9:
        /*003c*/ 	.byte	0x04, 0x11
        /*003e*/ 	.short	(.L_11 - .L_10)
	.align		4
.L_10:
        /*0040*/ 	.word	index@(default_function_kernel_1)
        /*0044*/ 	.word	0x00000000


	//----- nvinfo : EIATTR_MIN_STACK_SIZE
	.align		4
.L_11:
        /*0048*/ 	.byte	0x04, 0x12
        /*004a*/ 	.short	(.L_13 - .L_12)
	.align		4
.L_12:
        /*004c*/ 	.word	index@(default_function_kernel_1)
        /*0050*/ 	.word	0x00000000


	//----- nvinfo : EIATTR_MIN_STACK_SIZE
	.align		4
.L_13:
        /*0054*/ 	.byte	0x04, 0x12
        /*0056*/ 	.short	(.L_15 - .L_14)
	.align		4
.L_14:
        /*0058*/ 	.word	index@(default_function_kernel)
        /*005c*/ 	.word	0x00000000


	//----- nvinfo : EIATTR_MIN_STACK_SIZE
	.align		4
.L_15:
        /*0060*/ 	.byte	0x04, 0x12
        /*0062*/ 	.short	(.L_17 - .L_16)
	.align		4
.L_16:
        /*0064*/ 	.word	index@(default_function_kernel_2)
        /*0068*/ 	.word	0x00000000
.L_17:


//--------------------- .nv.compat                --------------------------
	.section	.nv.compat,"",@"SHT_CUDA_COMPAT_INFO"
	.align	4
        /*0000*/ 	.byte	0x02, 0x09, 0x00, 0x00, 0x02, 0x02, 0x01, 0x00, 0x02, 0x05, 0x05, 0x00, 0x03, 0x07, 0x01, 0x01
        /*0010*/ 	.byte	0x02, 0x03, 0x00, 0x00, 0x02, 0x06, 0x01, 0x00, 0x04, 0x0b, 0x08, 0x00, 0x09, 0x00, 0x00, 0x00
        /*0020*/ 	.byte	0x00, 0x00, 0x00, 0x00


//--------------------- .nv.info.default_function_kernel_1 --------------------------
	.section	.nv.info.default_function_kernel_1,"",@"SHT_CUDA_INFO"
	.sectionflags	@""
	.align	4


	//----- nvinfo : EIATTR_CUDA_API_VERSION
	.align		4
        /*0000*/ 	.byte	0x04, 0x37
        /*0002*/ 	.short	(.L_19 - .L_18)
.L_18:
        /*0004*/ 	.word	0x00000082


	//----- nvinfo : EIATTR_KPARAM_INFO
	.align		4
.L_19:
        /*0008*/ 	.byte	0x04, 0x17
        /*000a*/ 	.short	(.L_21 - .L_20)
.L_20:
        /*000c*/ 	.word	0x00000000
        /*0010*/ 	.short	0x0001
        /*0012*/ 	.short	0x0008
        /*0014*/ 	.byte	0x00, 0xf5, 0x21, 0x00


	//----- nvinfo : EIATTR_KPARAM_INFO
	.align		4
.L_21:
        /*0018*/ 	.byte	0x04, 0x17
        /*001a*/ 	.short	(.L_23 - .L_22)
.L_22:
        /*001c*/ 	.word	0x00000000
        /*0020*/ 	.short	0x0000
        /*0022*/ 	.short	0x0000
        /*0024*/ 	.byte	0x00, 0xf5, 0x21, 0x00


	//----- nvinfo : EIATTR_SPARSE_MMA_MASK
	.align		4
.L_23:
        /*0028*/ 	.byte	0x03, 0x50
        /*002a*/ 	.short	0x0000


	//----- nvinfo : EIATTR_MAXREG_COUNT
	.align		4
        /*002c*/ 	.byte	0x03, 0x1b
        /*002e*/ 	.short	0x00ff


	//----- nvinfo : EIATTR_MERCURY_ISA_VERSION
	.align		4
        /*0030*/ 	.byte	0x03, 0x5f
        /*0032*/ 	.short	0x0101


	//----- nvinfo : EIATTR_VRC_CTA_INIT_COUNT
	.align		4
        /*0034*/ 	.byte	0x02, 0x4a
	.zero		1
	.zero		1


	//----- nvinfo : EIATTR_EXIT_INSTR_OFFSETS
	.align		4
        /*0038*/ 	.byte	0x04, 0x1c
        /*003a*/ 	.short	(.L_25 - .L_24)


	//   ....[0]....
.L_24:
        /*003c*/ 	.word	0x000000d0


	//----- nvinfo : EIATTR_MAX_THREADS
	.align		4
.L_25:
        /*0040*/ 	.byte	0x04, 0x05
        /*0042*/ 	.short	(.L_27 - .L_26)
.L_26:
        /*0044*/ 	.word	0x00000010
        /*0048*/ 	.word	0x00000001
        /*004c*/ 	.word	0x00000001


	//----- nvinfo : EIATTR_CBANK_PARAM_SIZE
	.align		4
.L_27:
        /*0050*/ 	.byte	0x03, 0x19
        /*0052*/ 	.short	0x0010


	//----- nvinfo : EIATTR_PARAM_CBANK
	.align		4
        /*0054*/ 	.byte	0x04, 0x0a
        /*0056*/ 	.short	(.L_29 - .L_28)
	.align		4
.L_28:
        /*0058*/ 	.word	index@(.nv.constant0.default_function_kernel_1)
        /*005c*/ 	.short	0x0380
        /*005e*/ 	.short	0x0010


	//----- nvinfo : EIATTR_SW_WAR
	.align		4
.L_29:
        /*0060*/ 	.byte	0x04, 0x36
        /*0062*/ 	.short	(.L_31 - .L_30)
.L_30:
        /*0064*/ 	.word	0x00000008
.L_31:


//--------------------- .nv.info.default_function_kernel --------------------------
	.section	.nv.info.default_function_kernel,"",@"SHT_CUDA_INFO"
	.sectionflags	@""
	.align	4


	//----- nvinfo : EIATTR_CUDA_API_VERSION
	.align		4
        /*0000*/ 	.byte	0x04, 0x37
        /*0002*/ 	.short	(.L_33 - .L_32)
.L_32:
        /*0004*/ 	.word	0x00000082


	//----- nvinfo : EIATTR_KPARAM_INFO
	.align		4
.L_33:
        /*0008*/ 	.byte	0x04, 0x17
        /*000a*/ 	.short	(.L_35 - .L_34)
.L_34:
        /*000c*/ 	.word	0x00000000
        /*0010*/ 	.short	0x0002
        /*0012*/ 	.short	0x0010
        /*0014*/ 	.byte	0x00, 0xf5, 0x21, 0x00


	//----- nvinfo : EIATTR_KPARAM_INFO
	.align		4
.L_35:
        /*0018*/ 	.byte	0x04, 0x17
        /*001a*/ 	.short	(.L_37 - .L_36)
.L_36:
        /*001c*/ 	.word	0x00000000
        /*0020*/ 	.short	0x0001
        /*0022*/ 	.short	0x0008
        /*0024*/ 	.byte	0x00, 0xf5, 0x21, 0x00


	//----- nvinfo : EIATTR_KPARAM_INFO
	.align		4
.L_37:
        /*0028*/ 	.byte	0x04, 0x17
        /*002a*/ 	.short	(.L_39 - .L_38)
.L_38:
        /*002c*/ 	.word	0x00000000
        /*0030*/ 	.short	0x0000
        /*0032*/ 	.short	0x0000
        /*0034*/ 	.byte	0x00, 0xf5, 0x21, 0x00


	//----- nvinfo : EIATTR_SPARSE_MMA_MASK
	.align		4
.L_39:
        /*0038*/ 	.byte	0x03, 0x50
        /*003a*/ 	.short	0x0000


	//----- nvinfo : EIATTR_MAXREG_COUNT
	.align		4
        /*003c*/ 	.byte	0x03, 0x1b
        /*003e*/ 	.short	0x00ff


	//----- nvinfo : EIATTR_MERCURY_ISA_VERSION
	.align		4
        /*0040*/ 	.byte	0x03, 0x5f
        /*0042*/ 	.short	0x0101


	//----- nvinfo : EIATTR_VRC_CTA_INIT_COUNT
	.align		4
        /*0044*/ 	.byte	0x02, 0x4a
	.zero		1
	.zero		1


	//----- nvinfo : EIATTR_EXIT_INSTR_OFFSETS
	.align		4
        /*0048*/ 	.byte	0x04, 0x1c
        /*004a*/ 	.short	(.L_41 - .L_40)


	//   ....[0]....
.L_40:
        /*004c*/ 	.word	0x00000100


	//----- nvinfo : EIATTR_MAX_THREADS
	.align		4
.L_41:
        /*0050*/ 	.byte	0x04, 0x05
        /*0052*/ 	.short	(.L_43 - .L_42)
.L_42:
        /*0054*/ 	.word	0x00000004
        /*0058*/ 	.word	0x00000001
        /*005c*/ 	.word	0x00000001


	//----- nvinfo : EIATTR_CBANK_PARAM_SIZE
	.align		4
.L_43:
        /*0060*/ 	.byte	0x03, 0x19
        /*0062*/ 	.short	0x0018


	//----- nvinfo : EIATTR_PARAM_CBANK
	.align		4
        /*0064*/ 	.byte	0x04, 0x0a
        /*0066*/ 	.short	(.L_45 - .L_44)
	.align		4
.L_44:
        /*0068*/ 	.word	index@(.nv.constant0.default_function_kernel)
        /*006c*/ 	.short	0x0380
        /*006e*/ 	.short	0x0018


	//----- nvinfo : EIATTR_SW_WAR
	.align		4
.L_45:
        /*0070*/ 	.byte	0x04, 0x36
        /*0072*/ 	.short	(.L_47 - .L_46)
.L_46:
        /*0074*/ 	.word	0x00000008
.L_47:


//--------------------- .nv.info.default_function_kernel_2 --------------------------
	.section	.nv.info.default_function_kernel_2,"",@"SHT_CUDA_INFO"
	.sectionflags	@""
	.align	4


	//----- nvinfo : EIATTR_CUDA_API_VERSION
	.align		4
        /*0000*/ 	.byte	0x04, 0x37
        /*0002*/ 	.short	(.L_49 - .L_48)
.L_48:
        /*0004*/ 	.word	0x00000082


	//----- nvinfo : EIATTR_KPARAM_INFO
	.align		4
.L_49:
        /*0008*/ 	.byte	0x04, 0x17
        /*000a*/ 	.short	(.L_51 - .L_50)
.L_50:
        /*000c*/ 	.word	0x00000000
        /*0010*/ 	.short	0x0001
        /*0012*/ 	.short	0x0008
        /*0014*/ 	.byte	0x00, 0xf5, 0x21, 0x00


	//----- nvinfo : EIATTR_KPARAM_INFO
	.align		4
.L_51:
        /*0018*/ 	.byte	0x04, 0x17
        /*001a*/ 	.short	(.L_53 - .L_52)
.L_52:
        /*001c*/ 	.word	0x00000000
        /*0020*/ 	.short	0x0000
        /*0022*/ 	.short	0x0000
        /*0024*/ 	.byte	0x00, 0xf5, 0x21, 0x00


	//----- nvinfo : EIATTR_SPARSE_MMA_MASK
	.align		4
.L_53:
        /*0028*/ 	.byte	0x03, 0x50
        /*002a*/ 	.short	0x0000


	//----- nvinfo : EIATTR_MAXREG_COUNT
	.align		4
        /*002c*/ 	.byte	0x03, 0x1b
        /*002e*/ 	.short	0x00ff


	//----- nvinfo : EIATTR_MERCURY_ISA_VERSION
	.align		4
        /*0030*/ 	.byte	0x03, 0x5f
        /*0032*/ 	.short	0x0101


	//----- nvinfo : EIATTR_VRC_CTA_INIT_COUNT
	.align		4
        /*0034*/ 	.byte	0x02, 0x4a
	.zero		1
	.zero		1


	//----- nvinfo : EIATTR_EXIT_INSTR_OFFSETS
	.align		4
        /*0038*/ 	.byte	0x04, 0x1c
        /*003a*/ 	.short	(.L_55 - .L_54)


	//   ....[0]....
.L_54:
        /*003c*/ 	.word	0x000000e0


	//----- nvinfo : EIATTR_MAX_THREADS
	.align		4
.L_55:
        /*0040*/ 	.byte	0x04, 0x05
        /*0042*/ 	.short	(.L_57 - .L_56)
.L_56:
        /*0044*/ 	.word	0x00000002
        /*0048*/ 	.word	0x00000001
        /*004c*/ 	.word	0x00000001


	//----- nvinfo : EIATTR_CBANK_PARAM_SIZE
	.align		4
.L_57:
        /*0050*/ 	.byte	0x03, 0x19
        /*0052*/ 	.short	0x0010


	//----- nvinfo : EIATTR_PARAM_CBANK
	.align		4
        /*0054*/ 	.byte	0x04, 0x0a
        /*0056*/ 	.short	(.L_59 - .L_58)
	.align		4
.L_58:
        /*0058*/ 	.word	index@(.nv.constant0.default_function_kernel_2)
        /*005c*/ 	.short	0x0380
        /*005e*/ 	.short	0x0010


	//----- nvinfo : EIATTR_SW_WAR
	.align		4
.L_59:
        /*0060*/ 	.byte	0x04, 0x36
        /*0062*/ 	.short	(.L_61 - .L_60)
.L_60:
        /*0064*/ 	.word	0x00000008
.L_61:


//--------------------- .nv.callgraph             --------------------------
	.section	.nv.callgraph,"",@"SHT_CUDA_CALLGRAPH"
	.align	4
	.sectionentsize	8
	.align		4
        /*0000*/ 	.word	0x00000000
	.align		4
        /*0004*/ 	.word	0xffffffff
	.align		4
        /*0008*/ 	.word	0x00000000
	.align		4
        /*000c*/ 	.word	0xfffffffe
	.align		4
        /*0010*/ 	.word	0x00000000
	.align		4
        /*0014*/ 	.word	0xfffffffd
	.align		4
        /*0018*/ 	.word	0x00000000
	.align		4
        /*001c*/ 	.word	0xfffffffc


//--------------------- .text.default_function_kernel_1 --------------------------
	.section	.text.default_function_kernel_1,"ax",@progbits
	.align	128
        .global         default_function_kernel_1
        .type           default_function_kernel_1,@function
        .size           default_function_kernel_1,(.L_x_3 - default_function_kernel_1)
        .other          default_function_kernel_1,@"STO_CUDA_ENTRY STV_DEFAULT"
default_function_kernel_1:
.text.default_function_kernel_1:
[----:B------:R-:W-:Y:S01]  /*0000*/  LDC R1, c[0x0][0x37c] ;  /* 0x0000df00ff017b82 */ /* 0x000fe20000000800 */
[----:B------:R-:W0:Y:S07]  /*0010*/  S2R R7, SR_TID.X ;  /* 0x0000000000077919 */ /* 0x000e2e0000002100 */
[----:B------:R-:W1:Y:S01]  /*0020*/  S2UR UR4, SR_CTAID.X ;  /* 0x00000000000479c3 */ /* 0x000e620000002500 */
[----:B------:R-:W2:Y:S07]  /*0030*/  LDCU.64 UR6, c[0x0][0x358] ;  /* 0x00006b00ff0677ac */ /* 0x000eae0008000a00 */
[----:B------:R-:W3:Y:S08]  /*0040*/  LDC.64 R2, c[0x0][0x388] ;  /* 0x0000e200ff027b82 */ /* 0x000ef00000000a00 */
[----:B------:R-:W4:Y:S01]  /*0050*/  LDC.64 R4, c[0x0][0x380] ;  /* 0x0000e000ff047b82 */ /* 0x000f220000000a00 */
[----:B-1----:R-:W-:-:S06]  /*0060*/  USHF.L.U32 UR4, UR4, 0x4, URZ ;  /* 0x0000000404047899 */ /* 0x002fcc00080006ff */
[----:B0-----:R-:W-:-:S05]  /*0070*/  LOP3.LUT R7, R7, UR4, RZ, 0xfc, !PT ;  /* 0x0000000407077c12 */ /* 0x001fca000f8efcff */
[----:B---3--:R-:W-:-:S06]  /*0080*/  IMAD.WIDE.U32 R2, R7, 0x4, R2 ;  /* 0x0000000407027825 */ /* 0x008fcc00078e0002 */
[----:B--2---:R-:W2:Y:S01]  /*0090*/  LDG.E.CONSTANT R2, desc[UR6][R2.64] ;  /* 0x0000000602027981 */ /* 0x004ea2000c1e9900 */
[----:B----4-:R-:W-:-:S04]  /*00a0*/  IMAD.WIDE.U32 R4, R7, 0x4, R4 ;  /* 0x0000000407047825 */ /* 0x010fc800078e0004 */
[----:B--2---:R-:W-:-:S05]  /*00b0*/  FADD R7, |R2|, -RZ ;  /* 0x800000ff02077221 */ /* 0x004fca0000000200 */
[----:B------:R-:W-:Y:S01]  /*00c0*/  STG.E desc[UR6][R4.64], R7 ;  /* 0x0000000704007986 */ /* 0x000fe2000c101906 */
[----:B------:R-:W-:Y:S05]  /*00d0*/  EXIT ;  /* 0x000000000000794d */ /* 0x000fea0003800000 */
.L_x_0:
[----:B------:R-:W-:-:S00]  /*00e0*/  BRA `(.L_x_0) ;  /* 0xfffffffc00fc7947 */ /* 0x000fc0000383ffff */
[----:B------:R-:W-:-:S00]  /*00f0*/  NOP ;  /* 0x0000000000007918 */ /* 0x000fc00000000000 */
        /* <DEDUP_REMOVED lines=8> */
.L_x_3:


//--------------------- .text.default_function_kernel --------------------------
	.section	.text.default_function_kernel,"ax",@progbits
	.align	128
        .global         default_function_kernel
        .type           default_function_kernel,@function
        .size           default_function_kernel,(.L_x_4 - default_function_kernel)
        .other          default_function_kernel,@"STO_CUDA_ENTRY STV_DEFAULT"
default_function_kernel:
.text.default_function_kernel:
[----:B------:R-:W-:Y:S01]  /*0000*/  LDC R1, c[0x0][0x37c] ;  /* 0x0000df00ff017b82 */ /* 0x000fe20000000800 */
[----:B------:R-:W0:Y:S07]  /*0010*/  S2R R9, SR_TID.X ;  /* 0x0000000000097919 */ /* 0x000e2e0000002100 */
[----:B------:R-:W1:Y:S01]  /*0020*/  S2UR UR4, SR_CTAID.X ;  /* 0x00000000000479c3 */ /* 0x000e620000002500 */
[----:B------:R-:W2:Y:S07]  /*0030*/  LDCU.64 UR6, c[0x0][0x358] ;  /* 0x00006b00ff0677ac */ /* 0x000eae0008000a00 */
[----:B------:R-:W3:Y:S08]  /*0040*/  LDC.64 R2, c[0x0][0x388] ;  /* 0x0000e200ff027b82 */ /* 0x000ef00000000a00 */
[----:B------:R-:W4:Y:S01]  /*0050*/  LDC.64 R4, c[0x0][0x390] ;  /* 0x0000e400ff047b82 */ /* 0x000f220000000a00 */
[----:B-1----:R-:W-:-:S07]  /*0060*/  USHF.L.U32 UR4, UR4, 0x2, URZ ;  /* 0x0000000204047899 */ /* 0x002fce00080006ff */
[----:B------:R-:W1:Y:S01]  /*0070*/  LDC.64 R6, c[0x0][0x380] ;  /* 0x0000e000ff067b82 */ /* 0x000e620000000a00 */
[----:B0-----:R-:W-:-:S05]  /*0080*/  LOP3.LUT R9, R9, UR4, RZ, 0xfc, !PT ;  /* 0x0000000409097c12 */ /* 0x001fca000f8efcff */
[----:B---3--:R-:W-:-:S04]  /*0090*/  IMAD.WIDE.U32 R2, R9, 0x4, R2 ;  /* 0x0000000409027825 */ /* 0x008fc800078e0002 */
[C---:B----4-:R-:W-:Y:S02]  /*00a0*/  IMAD.WIDE.U32 R4, R9.reuse, 0x4, R4 ;  /* 0x0000000409047825 */ /* 0x050fe400078e0004 */
[----:B--2---:R-:W2:Y:S04]  /*00b0*/  LDG.E.CONSTANT R2, desc[UR6][R2.64] ;  /* 0x0000000602027981 */ /* 0x004ea8000c1e9900 */
[----:B------:R-:W2:Y:S01]  /*00c0*/  LDG.E.CONSTANT R5, desc[UR6][R4.64] ;  /* 0x0000000604057981 */ /* 0x000ea2000c1e9900 */
[----:B-1----:R-:W-:-:S04]  /*00d0*/  IMAD.WIDE.U32 R6, R9, 0x4, R6 ;  /* 0x0000000409067825 */ /* 0x002fc800078e0006 */
[----:B--2---:R-:W-:-:S05]  /*00e0*/  FADD R9, R2, -R5 ;  /* 0x8000000502097221 */ /* 0x004fca0000000000 */
[----:B------:R-:W-:Y:S01]  /*00f0*/  STG.E desc[UR6][R6.64], R9 ;  /* 0x0000000906007986 */ /* 0x000fe2000c101906 */
[----:B------:R-:W-:Y:S05]  /*0100*/  EXIT ;  /* 0x000000000000794d */ /* 0x000fea0003800000 */
.L_x_1:
        /* <DEDUP_REMOVED lines=15> */
.L_x_4:


//--------------------- .text.default_function_kernel_2 --------------------------
	.section	.text.default_function_kernel_2,"ax",@progbits
	.align	128
        .global         default_function_kernel_2
        .type           default_function_kernel_2,@function
        .size           default_function_kernel_2,(.L_x_5 - default_function_kernel_2)
        .other          default_function_kernel_2,@"STO_CUDA_ENTRY STV_DEFAULT"
default_function_kernel_2:
.text.default_function_kernel_2:
        /* <DEDUP_REMOVED lines=11> */
[----:B--2---:R-:W-:-:S06]  /*00b0*/  FMUL.RZ R9, R2, 0.15915493667125701904 ;  /* 0x3e22f98302097820 */ /* 0x004fcc000040c000 */
[----:B------:R-:W0:Y:S02]  /*00c0*/  MUFU.SIN R9, R9 ;  /* 0x0000000900097308 */ /* 0x000e240000000400 */
[----:B0-----:R-:W-:Y:S01]  /*00d0*/  STG.E desc[UR6][R4.64], R9 ;  /* 0x0000000904007986 */ /* 0x001fe2000c101906 */
[----:B------:R-:W-:Y:S05]  /*00e0*/  EXIT ;  /* 0x000000000000794d */ /* 0x000fea0003800000 */
.L_x_2:
        /* <DEDUP_REMOVED lines=9> */
.L_x_5:


//--------------------- .nv.shared.reserved.0     --------------------------
	.section	.nv.shared.reserved.0,"aw",@nobits
	.weak		__nv_reservedSMEM_offset_0_alias
	.size		__nv_reservedSMEM_offset_0_alias, 0, 64
	.other		__nv_reservedSMEM_offset_0_alias,@"STO_CUDA_RESERVED_SHARED STV_DEFAULT"
__nv_reservedSMEM_offset_0_alias:
	.zero		0
	.zero		64


//--------------------- .nv.constant0.default_function_kernel_1 --------------------------
	.section	.nv.constant0.default_function_kernel_1,"a",@progbits
	.sectionflags	@""
	.align	4
.nv.constant0.default_function_kernel_1:
	.zero		912


//--------------------- .nv.constant0.default_function_kernel --------------------------
	.section	.nv.constant0.default_function_kernel,"a",@progbits
	.sectionflags	@""
	.align	4
.nv.constant0.default_function_kernel:
	.zero		920


//--------------------- .nv.constant0.default_function_kernel_2 --------------------------
	.section	.nv.constant0.default_function_kernel_2,"a",@progbits
	.sectionflags	@""
	.align	4
.nv.constant0.default_function_kernel_2:
	.zero		912


//--------------------- SYMBOLS --------------------------

	.type		.nv.reservedSmem.offset0,@object
	.size		.nv.reservedSmem.offset0,0x4
